	.headerflags	@"EF_CUDA_TEXMODE_UNIFIED EF_CUDA_64BIT_ADDRESS EF_CUDA_ACCELERATORS EF_CUDA_SM90 EF_CUDA_VIRTUAL_SM(EF_CUDA_SM90)"
	.elftype	@"ET_EXEC"


//--------------------- .nv.info                  --------------------------
	.section	.nv.info,"",@"SHT_CUDA_INFO"
	.align	4


	//----- nvinfo : EIATTR_REGCOUNT
	.align		4
        /*0000*/ 	.byte	0x04, 0x2f
        /*0002*/ 	.short	(.L_3 - .L_2)
	.align		4
.L_2:
        /*0004*/ 	.word	index@(triton_poi_fused__native_batch_norm_legit_no_training_relu_3)
        /*0008*/ 	.word	0x00000012


	//----- nvinfo : EIATTR_MIN_STACK_SIZE
	.align		4
.L_3:
        /*000c*/ 	.byte	0x04, 0x12
        /*000e*/ 	.short	(.L_5 - .L_4)
	.align		4
.L_4:
        /*0010*/ 	.word	index@(triton_poi_fused__native_batch_norm_legit_no_training_relu_3)
        /*0014*/ 	.word	0x00000000


	//----- nvinfo : EIATTR_FRAME_SIZE
	.align		4
.L_5:
        /*0018*/ 	.byte	0x04, 0x11
        /*001a*/ 	.short	(.L_7 - .L_6)
	.align		4
.L_6:
        /*001c*/ 	.word	index@(triton_poi_fused__native_batch_norm_legit_no_training_relu_3)
        /*0020*/ 	.word	0x00000000


	//----- nvinfo : EIATTR_MIN_STACK_SIZE
	.align		4
.L_7:
        /*0024*/ 	.byte	0x04, 0x12
        /*0026*/ 	.short	(.L_9 - .L_8)
	.align		4
.L_8:
        /*0028*/ 	.word	index@(triton_poi_fused__native_batch_norm_legit_no_training_relu_3)
        /*002c*/ 	.word	0x00000000
.L_9:


//--------------------- .nv.info.triton_poi_fused__native_batch_norm_legit_no_training_relu_3 --------------------------
	.section	.nv.info.triton_poi_fused__native_batch_norm_legit_no_training_relu_3,"",@"SHT_CUDA_INFO"
	.sectionflags	@""
	.align	4


	//----- nvinfo : EIATTR_CUDA_API_VERSION
	.align		4
        /*0000*/ 	.byte	0x04, 0x37
        /*0002*/ 	.short	(.L_11 - .L_10)
.L_10:
        /*0004*/ 	.word	0x0000007c


	//----- nvinfo : EIATTR_KPARAM_INFO
	.align		4
.L_11:
        /*0008*/ 	.byte	0x04, 0x17
        /*000a*/ 	.short	(.L_13 - .L_12)
.L_12:
        /*000c*/ 	.word	0x00000000
        /*0010*/ 	.short	0x0006
        /*0012*/ 	.short	0x0030
        /*0014*/ 	.byte	0x00, 0xf0, 0x11, 0x00


	//----- nvinfo : EIATTR_KPARAM_INFO
	.align		4
.L_13:
        /*0018*/ 	.byte	0x04, 0x17
        /*001a*/ 	.short	(.L_15 - .L_14)
.L_14:
        /*001c*/ 	.word	0x00000000
        /*0020*/ 	.short	0x0005
        /*0022*/ 	.short	0x0028
        /*0024*/ 	.byte	0x00, 0xf4, 0x21, 0x00


	//----- nvinfo : EIATTR_KPARAM_INFO
	.align		4
.L_15:
        /*0028*/ 	.byte	0x04, 0x17
        /*002a*/ 	.short	(.L_17 - .L_16)
.L_16:
        /*002c*/ 	.word	0x00000000
        /*0030*/ 	.short	0x0004
        /*0032*/ 	.short	0x0020
        /*0034*/ 	.byte	0x00, 0xf4, 0x21, 0x00


	//----- nvinfo : EIATTR_KPARAM_INFO
	.align		4
.L_17:
        /*0038*/ 	.byte	0x04, 0x17
        /*003a*/ 	.short	(.L_19 - .L_18)
.L_18:
        /*003c*/ 	.word	0x00000000
        /*0040*/ 	.short	0x0003
        /*0042*/ 	.short	0x0018
        /*0044*/ 	.byte	0x00, 0xf4, 0x21, 0x00


	//----- nvinfo : EIATTR_KPARAM_INFO
	.align		4
.L_19:
        /*0048*/ 	.byte	0x04, 0x17
        /*004a*/ 	.short	(.L_21 - .L_20)
.L_20:
        /*004c*/ 	.word	0x00000000
        /*0050*/ 	.short	0x0002
        /*0052*/ 	.short	0x0010
        /*0054*/ 	.byte	0x00, 0xf4, 0x21, 0x00


	//----- nvinfo : EIATTR_KPARAM_INFO
	.align		4
.L_21:
        /*0058*/ 	.byte	0x04, 0x17
        /*005a*/ 	.short	(.L_23 - .L_22)
.L_22:
        /*005c*/ 	.word	0x00000000
        /*0060*/ 	.short	0x0001
        /*0062*/ 	.short	0x0008
        /*0064*/ 	.byte	0x00, 0xf4, 0x21, 0x00


	//----- nvinfo : EIATTR_KPARAM_INFO
	.align		4
.L_23:
        /*0068*/ 	.byte	0x04, 0x17
        /*006a*/ 	.short	(.L_25 - .L_24)
.L_24:
        /*006c*/ 	.word	0x00000000
        /*0070*/ 	.short	0x0000
        /*0072*/ 	.short	0x0000
        /*0074*/ 	.byte	0x00, 0xf4, 0x21, 0x00


	//----- nvinfo : EIATTR_SPARSE_MMA_MASK
	.align		4
.L_25:
        /*0078*/ 	.byte	0x03, 0x50
        /*007a*/ 	.short	0x0000


	//----- nvinfo : EIATTR_MAXREG_COUNT
	.align		4
        /*007c*/ 	.byte	0x03, 0x1b
        /*007e*/ 	.short	0x00ff


	//----- nvinfo : EIATTR_EXIT_INSTR_OFFSETS
	.align		4
        /*0080*/ 	.byte	0x04, 0x1c
        /*0082*/ 	.short	(.L_27 - .L_26)


	//   ....[0]....
.L_26:
        /*0084*/ 	.word	0x000003d0


	//----- nvinfo : EIATTR_REQNTID
	.align		4
.L_27:
        /*0088*/ 	.byte	0x04, 0x10
        /*008a*/ 	.short	(.L_29 - .L_28)
.L_28:
        /*008c*/ 	.word	0x00000100
        /*0090*/ 	.word	0x00000001
        /*0094*/ 	.word	0x00000001


	//----- nvinfo : EIATTR_CBANK_PARAM_SIZE
	.align		4
.L_29:
        /*0098*/ 	.byte	0x03, 0x19
        /*009a*/ 	.short	0x0034


	//----- nvinfo : EIATTR_PARAM_CBANK
	.align		4
        /*009c*/ 	.byte	0x04, 0x0a
        /*009e*/ 	.short	(.L_31 - .L_30)
	.align		4
.L_30:
        /*00a0*/ 	.word	index@(.nv.constant0.triton_poi_fused__native_batch_norm_legit_no_training_relu_3)
        /*00a4*/ 	.short	0x0210
        /*00a6*/ 	.short	0x0034


	//----- nvinfo : EIATTR_SW_WAR
	.align		4
.L_31:
        /*00a8*/ 	.byte	0x04, 0x36
        /*00aa*/ 	.short	(.L_33 - .L_32)
.L_32:
        /*00ac*/ 	.word	0x00000008
.L_33:


//--------------------- .nv.callgraph             --------------------------
	.section	.nv.callgraph,"",@"SHT_CUDA_CALLGRAPH"
	.align	4
	.sectionentsize	8
	.align		4
        /*0000*/ 	.word	0x00000000
	.align		4
        /*0004*/ 	.word	0xffffffff
	.align		4
        /*0008*/ 	.word	0x00000000
	.align		4
        /*000c*/ 	.word	0xfffffffe
	.align		4
        /*0010*/ 	.word	0x00000000
	.align		4
        /*0014*/ 	.word	0xfffffffd
	.align		4
        /*0018*/ 	.word	0x00000000
	.align		4
        /*001c*/ 	.word	0xfffffffc


//--------------------- .nv.constant4             --------------------------
	.section	.nv.constant4,"a",@progbits
	.align	8
	.align		8
.nv.constant4:
        /*0000*/ 	.dword	_$_str
	.align		8
        /*0008*/ 	.dword	_$_str_$_2


//--------------------- .text.triton_poi_fused__native_batch_norm_legit_no_training_relu_3 --------------------------
	.section	.text.triton_poi_fused__native_batch_norm_legit_no_training_relu_3,"ax",@progbits
	.align	128
        .global         triton_poi_fused__native_batch_norm_legit_no_training_relu_3
        .type           triton_poi_fused__native_batch_norm_legit_no_training_relu_3,@function
        .size           triton_poi_fused__native_batch_norm_legit_no_training_relu_3,(.L_x_1 - triton_poi_fused__native_batch_norm_legit_no_training_relu_3)
        .other          triton_poi_fused__native_batch_norm_legit_no_training_relu_3,@"STO_CUDA_ENTRY STV_DEFAULT"
triton_poi_fused__native_batch_norm_legit_no_training_relu_3:
.text.triton_poi_fused__native_batch_norm_legit_no_training_relu_3:
[----:B------:R-:W-:Y:S01]  /*0000*/  LDC R1, c[0x0][0x28] ;  /* 0x00000a00ff017b82 */ /* 0x000fe20000000800 */
[----:B------:R-:W1:Y:S07]  /*0010*/  S2R R0, SR_TID.X ;  /* 0x0000000000007919 */ /* 0x000e6e0000002100 */
[----:B------:R-:W2:Y:S01]  /*0020*/  LDC.64 R2, c[0x0][0x220] ;  /* 0x00008800ff027b82 */ /* 0x000ea20000000a00 */
[----:B------:R-:W-:Y:S01]  /*0030*/  ULDC.64 UR4, c[0x0][0x208] ;  /* 0x0000820000047ab9 */ /* 0x000fe20000000a00 */
[----:B------:R-:W3:Y:S06]  /*0040*/  S2R R7, SR_CTAID.X ;  /* 0x0000000000077919 */ /* 0x000eec0000002500 */
[----:B------:R-:W4:Y:S08]  /*0050*/  LDC.64 R8, c[0x0][0x228] ;  /* 0x00008a00ff087b82 */ /* 0x000f300000000a00 */
[----:B------:R-:W5:Y:S01]  /*0060*/  LDC.64 R10, c[0x0][0x230] ;  /* 0x00008c00ff0a7b82 */ /* 0x000f620000000a00 */
[----:B-1----:R-:W-:-:S02]  /*0070*/  SHF.L.U32 R0, R0, 0x1, RZ ;  /* 0x0000000100007819 */ /* 0x002fc400000006ff */
[----:B---3--:R-:W-:Y:S02]  /*0080*/  SHF.R.S32.HI R5, RZ, 0x16, R7 ;  /* 0x00000016ff057819 */ /* 0x008fe40000011407 */
[----:B------:R-:W-:Y:S02]  /*0090*/  LOP3.LUT R0, R0, 0x1fe, RZ, 0xc0, !PT ;  /* 0x000001fe00007812 */ /* 0x000fe400078ec0ff */
[----:B------:R-:W-:Y:S02]  /*00a0*/  SGXT R5, R5, 0x1 ;  /* 0x000000010505781a */ /* 0x000fe40000000200 */
[----:B------:R-:W-:Y:S02]  /*00b0*/  LEA R0, R7, R0, 0x9 ;  /* 0x0000000007007211 */ /* 0x000fe400078e48ff */
[----:B------:R-:W1:Y:S02]  /*00c0*/  LDC.64 R6, c[0x0][0x218] ;  /* 0x00008600ff067b82 */ /* 0x000e640000000a00 */
[----:B------:R-:W-:-:S04]  /*00d0*/  LEA.HI R5, R5, R0, RZ, 0x7 ;  /* 0x0000000005057211 */ /* 0x000fc800078f38ff */
[----:B------:R-:W-:-:S04]  /*00e0*/  LOP3.LUT R5, R5, 0xffffff80, RZ, 0xc0, !PT ;  /* 0xffffff8005057812 */ /* 0x000fc800078ec0ff */
[----:B------:R-:W-:Y:S02]  /*00f0*/  IADD3 R13, R0, -R5, RZ ;  /* 0x80000005000d7210 */ /* 0x000fe40007ffe0ff */
[----:B------:R-:W3:Y:S03]  /*0100*/  LDC.64 R4, c[0x0][0x210] ;  /* 0x00008400ff047b82 */ /* 0x000ee60000000a00 */
[----:B--2---:R-:W-:-:S06]  /*0110*/  IMAD.WIDE R2, R13, 0x4, R2 ;  /* 0x000000040d027825 */ /* 0x004fcc00078e0202 */
[----:B------:R-:W2:Y:S01]  /*0120*/  LDG.E.EL.64 R2, desc[UR4][R2.64] ;  /* 0x0000000402027981 */ /* 0x000ea2000c2e1b00 */
[----:B-1----:R-:W-:-:S04]  /*0130*/  IMAD.WIDE R6, R13, 0x4, R6 ;  /* 0x000000040d067825 */ /* 0x002fc800078e0206 */
[C---:B----4-:R-:W-:Y:S02]  /*0140*/  IMAD.WIDE R8, R13.reuse, 0x4, R8 ;  /* 0x000000040d087825 */ /* 0x050fe400078e0208 */
[----:B------:R-:W4:Y:S02]  /*0150*/  LDG.E.EL.64 R6, desc[UR4][R6.64] ;  /* 0x0000000406067981 */ /* 0x000f24000c2e1b00 */
[----:B-----5:R-:W-:Y:S02]  /*0160*/  IMAD.WIDE R10, R13, 0x4, R10 ;  /* 0x000000040d0a7825 */ /* 0x020fe400078e020a */
[----:B------:R-:W5:Y:S02]  /*0170*/  LDG.E.EL.64 R8, desc[UR4][R8.64] ;  /* 0x0000000408087981 */ /* 0x000f64000c2e1b00 */
[----:B---3--:R-:W-:Y:S02]  /*0180*/  IMAD.WIDE R4, R0, 0x4, R4 ;  /* 0x0000000400047825 */ /* 0x008fe400078e0204 */
[----:B------:R-:W5:Y:S04]  /*0190*/  LDG.E.EL.64 R10, desc[UR4][R10.64] ;  /* 0x000000040a0a7981 */ /* 0x000f68000c2e1b00 */
[----:B------:R-:W4:Y:S01]  /*01a0*/  LDG.E.64 R4, desc[UR4][R4.64] ;  /* 0x0000000404047981 */ /* 0x000f22000c1e1b00 */
[----:B------:R-:W-:Y:S01]  /*01b0*/  HFMA2.MMA R14, -RZ, RZ, 1.625, 0 ;  /* 0x3e800000ff0e7435 */ /* 0x000fe200000001ff */
[----:B--2---:R-:W-:Y:S01]  /*01c0*/  FADD R2, R2, 9.9999997473787516356e-06 ;  /* 0x3727c5ac02027421 */ /* 0x004fe20000000000 */
[----:B------:R-:W-:-:S03]  /*01d0*/  FADD R3, R3, 9.9999997473787516356e-06 ;  /* 0x3727c5ac03037421 */ /* 0x000fc60000000000 */
[----:B------:R-:W1:Y:S08]  /*01e0*/  MUFU.SQRT R12, R2 ;  /* 0x00000002000c7308 */ /* 0x000e700000002000 */
[----:B------:R2:W3:Y:S01]  /*01f0*/  MUFU.SQRT R13, R3 ;  /* 0x00000003000d7308 */ /* 0x0004e20000002000 */
[C---:B-1----:R-:W-:Y:S02]  /*0200*/  FSETP.GT.AND P0, PT, R12.reuse, 8.50705917302346158658e+37, PT ;  /* 0x7e8000000c00780b */ /* 0x042fe40003f04000 */
[----:B------:R-:W-:Y:S01]  /*0210*/  FSETP.GEU.AND P2, PT, R12, 1.175494350822287508e-38, PT ;  /* 0x008000000c00780b */ /* 0x000fe20003f4e000 */
[----:B--2---:R-:W1:Y:S01]  /*0220*/  LDC.64 R2, c[0x0][0x238] ;  /* 0x00008e00ff027b82 */ /* 0x004e620000000a00 */
[----:B---3--:R-:W-:-:S02]  /*0230*/  FSETP.GT.AND P1, PT, R13, 8.50705917302346158658e+37, PT ;  /* 0x7e8000000d00780b */ /* 0x008fc40003f24000 */
[----:B------:R-:W-:-:S07]  /*0240*/  FSETP.GEU.AND P3, PT, R13, 1.175494350822287508e-38, PT ;  /* 0x008000000d00780b */ /* 0x000fce0003f6e000 */
[----:B------:R-:W-:-:S04]  /*0250*/  @P0 FMUL R12, R12, 0.25 ;  /* 0x3e8000000c0c0820 */ /* 0x000fc80000400000 */
[----:B------:R-:W-:Y:S01]  /*0260*/  @!P2 FMUL R12, R12, 16777216 ;  /* 0x4b8000000c0ca820 */ /* 0x000fe20000400000 */
[----:B------:R-:W-:-:S04]  /*0270*/  @P1 FMUL R13, R13, 0.25 ;  /* 0x3e8000000d0d1820 */ /* 0x000fc80000400000 */
[----:B------:R-:W-:Y:S01]  /*0280*/  @!P3 FMUL R13, R13, 16777216 ;  /* 0x4b8000000d0db820 */ /* 0x000fe20000400000 */
[----:B------:R-:W2:Y:S01]  /*0290*/  MUFU.RCP R12, R12 ;  /* 0x0000000c000c7308 */ /* 0x000ea20000001000 */
[----:B------:R-:W-:-:S07]  /*02a0*/  FSEL R15, R14, 1, P0 ;  /* 0x3f8000000e0f7808 */ /* 0x000fce0000000000 */
[----:B------:R-:W3:Y:S01]  /*02b0*/  MUFU.RCP R13, R13 ;  /* 0x0000000d000d7308 */ /* 0x000ee20000001000 */
[----:B------:R-:W-:Y:S01]  /*02c0*/  FSEL R14, R14, 1, P1 ;  /* 0x3f8000000e0e7808 */ /* 0x000fe20000800000 */
[----:B------:R-:W-:-:S04]  /*02d0*/  @!P2 FMUL R15, R15, 16777216 ;  /* 0x4b8000000f0fa820 */ /* 0x000fc80000400000 */
[----:B------:R-:W-:Y:S01]  /*02e0*/  @!P3 FMUL R14, R14, 16777216 ;  /* 0x4b8000000e0eb820 */ /* 0x000fe20000400000 */
[----:B----4-:R-:W-:Y:S01]  /*02f0*/  FADD R5, R5, -R7 ;  /* 0x8000000705057221 */ /* 0x010fe20000000000 */
[----:B------:R-:W-:Y:S01]  /*0300*/  FADD R4, R4, -R6 ;  /* 0x8000000604047221 */ /* 0x000fe20000000000 */
[----:B--2---:R-:W-:Y:S01]  /*0310*/  FMUL R15, R12, R15 ;  /* 0x0000000f0c0f7220 */ /* 0x004fe20000400000 */
[----:B---3--:R-:W-:-:S03]  /*0320*/  FMUL R14, R13, R14 ;  /* 0x0000000e0d0e7220 */ /* 0x008fc60000400000 */
[----:B------:R-:W-:Y:S01]  /*0330*/  FMUL R15, R4, R15 ;  /* 0x0000000f040f7220 */ /* 0x000fe20000400000 */
[----:B------:R-:W-:-:S03]  /*0340*/  FMUL R14, R5, R14 ;  /* 0x0000000e050e7220 */ /* 0x000fc60000400000 */
[----:B-----5:R-:W-:Y:S01]  /*0350*/  FFMA R8, R8, R15, R10 ;  /* 0x0000000f08087223 */ /* 0x020fe2000000000a */
[----:B------:R-:W-:-:S04]  /*0360*/  FFMA R9, R9, R14, R11 ;  /* 0x0000000e09097223 */ /* 0x000fc8000000000b */
[----:B------:R-:W-:Y:S02]  /*0370*/  FSETP.GEU.AND P0, PT, R8, RZ, PT ;  /* 0x000000ff0800720b */ /* 0x000fe40003f0e000 */
[C---:B------:R-:W-:Y:S01]  /*0380*/  FSETP.GEU.AND P1, PT, R9.reuse, RZ, PT ;  /* 0x000000ff0900720b */ /* 0x040fe20003f2e000 */
[----:B-1----:R-:W-:Y:S01]  /*0390*/  IMAD.WIDE R2, R0, 0x4, R2 ;  /* 0x0000000400027825 */ /* 0x002fe200078e0202 */
[----:B------:R-:W-:Y:S02]  /*03a0*/  FSEL R8, R8, RZ, P0 ;  /* 0x000000ff08087208 */ /* 0x000fe40000000000 */
[----:B------:R-:W-:-:S05]  /*03b0*/  FSEL R9, R9, RZ, P1 ;  /* 0x000000ff09097208 */ /* 0x000fca0000800000 */
[----:B------:R-:W-:Y:S01]  /*03c0*/  STG.E.64 desc[UR4][R2.64], R8 ;  /* 0x0000000802007986 */ /* 0x000fe2000c101b04 */
[----:B------:R-:W-:Y:S05]  /*03d0*/  EXIT ;  /* 0x000000000000794d */ /* 0x000fea0003800000 */
.L_x_0:
[----:B------:R-:W-:-:S00]  /*03e0*/  BRA `(.L_x_0) ;  /* 0xfffffffc00fc7947 */ /* 0x000fc0000383ffff */
[----:B------:R-:W-:-:S00]  /*03f0*/  NOP ;  /* 0x0000000000007918 */ /* 0x000fc00000000000 */
        /* <DEDUP_REMOVED lines=8> */
.L_x_1:


//--------------------- .nv.global.init           --------------------------
	.section	.nv.global.init,"aw",@progbits
.nv.global.init:
	.type		_$_str,@object
	.size		_$_str,(_$_str_$_2 - _$_str)
_$_str:
        /*0000*/ 	.byte	0x5f, 0x5f, 0x43, 0x55, 0x44, 0x41, 0x5f, 0x46, 0x54, 0x5a, 0x00
	.type		_$_str_$_2,@object
	.size		_$_str_$_2,(.L_1 - _$_str_$_2)
_$_str_$_2:
        /*000b*/ 	.byte	0x5f, 0x5f, 0x43, 0x55, 0x44, 0x41, 0x5f, 0x50, 0x52, 0x45, 0x43, 0x5f, 0x53, 0x51, 0x52, 0x54
        /*001b*/ 	.byte	0x00
.L_1:


//--------------------- .nv.constant0.triton_poi_fused__native_batch_norm_legit_no_training_relu_3 --------------------------
	.section	.nv.constant0.triton_poi_fused__native_batch_norm_legit_no_training_relu_3,"a",@progbits
	.sectionflags	@""
	.align	4
.nv.constant0.triton_poi_fused__native_batch_norm_legit_no_training_relu_3:
	.zero		580
